	.headerflags	@"EF_CUDA_TEXMODE_UNIFIED EF_CUDA_64BIT_ADDRESS EF_CUDA_ACCELERATORS EF_CUDA_SM90 EF_CUDA_VIRTUAL_SM(EF_CUDA_SM90)"
	.elftype	@"ET_EXEC"


//--------------------- .nv.info                  --------------------------
	.section	.nv.info,"",@"SHT_CUDA_INFO"
	.align	4


	//----- nvinfo : EIATTR_REGCOUNT
	.align		4
        /*0000*/ 	.byte	0x04, 0x2f
        /*0002*/ 	.short	(.L_3 - .L_2)
	.align		4
.L_2:
        /*0004*/ 	.word	index@(triton_poi_fused__native_batch_norm_legit_no_training_39)
        /*0008*/ 	.word	0x00000012


	//----- nvinfo : EIATTR_MIN_STACK_SIZE
	.align		4
.L_3:
        /*000c*/ 	.byte	0x04, 0x12
        /*000e*/ 	.short	(.L_5 - .L_4)
	.align		4
.L_4:
        /*0010*/ 	.word	index@(triton_poi_fused__native_batch_norm_legit_no_training_39)
        /*0014*/ 	.word	0x00000000


	//----- nvinfo : EIATTR_FRAME_SIZE
	.align		4
.L_5:
        /*0018*/ 	.byte	0x04, 0x11
        /*001a*/ 	.short	(.L_7 - .L_6)
	.align		4
.L_6:
        /*001c*/ 	.word	index@(triton_poi_fused__native_batch_norm_legit_no_training_39)
        /*0020*/ 	.word	0x00000000


	//----- nvinfo : EIATTR_MIN_STACK_SIZE
	.align		4
.L_7:
        /*0024*/ 	.byte	0x04, 0x12
        /*0026*/ 	.short	(.L_9 - .L_8)
	.align		4
.L_8:
        /*0028*/ 	.word	index@(triton_poi_fused__native_batch_norm_legit_no_training_39)
        /*002c*/ 	.word	0x00000000
.L_9:


//--------------------- .nv.info.triton_poi_fused__native_batch_norm_legit_no_training_39 --------------------------
	.section	.nv.info.triton_poi_fused__native_batch_norm_legit_no_training_39,"",@"SHT_CUDA_INFO"
	.sectionflags	@""
	.align	4


	//----- nvinfo : EIATTR_CUDA_API_VERSION
	.align		4
        /*0000*/ 	.byte	0x04, 0x37
        /*0002*/ 	.short	(.L_11 - .L_10)
.L_10:
        /*0004*/ 	.word	0x0000007c


	//----- nvinfo : EIATTR_KPARAM_INFO
	.align		4
.L_11:
        /*0008*/ 	.byte	0x04, 0x17
        /*000a*/ 	.short	(.L_13 - .L_12)
.L_12:
        /*000c*/ 	.word	0x00000000
        /*0010*/ 	.short	0x0006
        /*0012*/ 	.short	0x0030
        /*0014*/ 	.byte	0x00, 0xf0, 0x11, 0x00


	//----- nvinfo : EIATTR_KPARAM_INFO
	.align		4
.L_13:
        /*0018*/ 	.byte	0x04, 0x17
        /*001a*/ 	.short	(.L_15 - .L_14)
.L_14:
        /*001c*/ 	.word	0x00000000
        /*0020*/ 	.short	0x0005
        /*0022*/ 	.short	0x0028
        /*0024*/ 	.byte	0x00, 0xf4, 0x21, 0x00


	//----- nvinfo : EIATTR_KPARAM_INFO
	.align		4
.L_15:
        /*0028*/ 	.byte	0x04, 0x17
        /*002a*/ 	.short	(.L_17 - .L_16)
.L_16:
        /*002c*/ 	.word	0x00000000
        /*0030*/ 	.short	0x0004
        /*0032*/ 	.short	0x0020
        /*0034*/ 	.byte	0x00, 0xf4, 0x21, 0x00


	//----- nvinfo : EIATTR_KPARAM_INFO
	.align		4
.L_17:
        /*0038*/ 	.byte	0x04, 0x17
        /*003a*/ 	.short	(.L_19 - .L_18)
.L_18:
        /*003c*/ 	.word	0x00000000
        /*0040*/ 	.short	0x0003
        /*0042*/ 	.short	0x0018
        /*0044*/ 	.byte	0x00, 0xf4, 0x21, 0x00


	//----- nvinfo : EIATTR_KPARAM_INFO
	.align		4
.L_19:
        /*0048*/ 	.byte	0x04, 0x17
        /*004a*/ 	.short	(.L_21 - .L_20)
.L_20:
        /*004c*/ 	.word	0x00000000
        /*0050*/ 	.short	0x0002
        /*0052*/ 	.short	0x0010
        /*0054*/ 	.byte	0x00, 0xf4, 0x21, 0x00


	//----- nvinfo : EIATTR_KPARAM_INFO
	.align		4
.L_21:
        /*0058*/ 	.byte	0x04, 0x17
        /*005a*/ 	.short	(.L_23 - .L_22)
.L_22:
        /*005c*/ 	.word	0x00000000
        /*0060*/ 	.short	0x0001
        /*0062*/ 	.short	0x0008
        /*0064*/ 	.byte	0x00, 0xf4, 0x21, 0x00


	//----- nvinfo : EIATTR_KPARAM_INFO
	.align		4
.L_23:
        /*0068*/ 	.byte	0x04, 0x17
        /*006a*/ 	.short	(.L_25 - .L_24)
.L_24:
        /*006c*/ 	.word	0x00000000
        /*0070*/ 	.short	0x0000
        /*0072*/ 	.short	0x0000
        /*0074*/ 	.byte	0x00, 0xf4, 0x21, 0x00


	//----- nvinfo : EIATTR_SPARSE_MMA_MASK
	.align		4
.L_25:
        /*0078*/ 	.byte	0x03, 0x50
        /*007a*/ 	.short	0x0000


	//----- nvinfo : EIATTR_MAXREG_COUNT
	.align		4
        /*007c*/ 	.byte	0x03, 0x1b
        /*007e*/ 	.short	0x00ff


	//----- nvinfo : EIATTR_EXIT_INSTR_OFFSETS
	.align		4
        /*0080*/ 	.byte	0x04, 0x1c
        /*0082*/ 	.short	(.L_27 - .L_26)


	//   ....[0]....
.L_26:
        /*0084*/ 	.word	0x00000310


	//   ....[1]....
        /*0088*/ 	.word	0x00000330


	//----- nvinfo : EIATTR_REQNTID
	.align		4
.L_27:
        /*008c*/ 	.byte	0x04, 0x10
        /*008e*/ 	.short	(.L_29 - .L_28)
.L_28:
        /*0090*/ 	.word	0x00000080
        /*0094*/ 	.word	0x00000001
        /*0098*/ 	.word	0x00000001


	//----- nvinfo : EIATTR_CBANK_PARAM_SIZE
	.align		4
.L_29:
        /*009c*/ 	.byte	0x03, 0x19
        /*009e*/ 	.short	0x0034


	//----- nvinfo : EIATTR_PARAM_CBANK
	.align		4
        /*00a0*/ 	.byte	0x04, 0x0a
        /*00a2*/ 	.short	(.L_31 - .L_30)
	.align		4
.L_30:
        /*00a4*/ 	.word	index@(.nv.constant0.triton_poi_fused__native_batch_norm_legit_no_training_39)
        /*00a8*/ 	.short	0x0210
        /*00aa*/ 	.short	0x0034


	//----- nvinfo : EIATTR_SW_WAR
	.align		4
.L_31:
        /*00ac*/ 	.byte	0x04, 0x36
        /*00ae*/ 	.short	(.L_33 - .L_32)
.L_32:
        /*00b0*/ 	.word	0x00000008
.L_33:


//--------------------- .nv.callgraph             --------------------------
	.section	.nv.callgraph,"",@"SHT_CUDA_CALLGRAPH"
	.align	4
	.sectionentsize	8
	.align		4
        /*0000*/ 	.word	0x00000000
	.align		4
        /*0004*/ 	.word	0xffffffff
	.align		4
        /*0008*/ 	.word	0x00000000
	.align		4
        /*000c*/ 	.word	0xfffffffe
	.align		4
        /*0010*/ 	.word	0x00000000
	.align		4
        /*0014*/ 	.word	0xfffffffd
	.align		4
        /*0018*/ 	.word	0x00000000
	.align		4
        /*001c*/ 	.word	0xfffffffc


//--------------------- .nv.constant4             --------------------------
	.section	.nv.constant4,"a",@progbits
	.align	8
	.align		8
.nv.constant4:
        /*0000*/ 	.dword	_$_str
	.align		8
        /*0008*/ 	.dword	_$_str_$_2


//--------------------- .text.triton_poi_fused__native_batch_norm_legit_no_training_39 --------------------------
	.section	.text.triton_poi_fused__native_batch_norm_legit_no_training_39,"ax",@progbits
	.align	128
        .global         triton_poi_fused__native_batch_norm_legit_no_training_39
        .type           triton_poi_fused__native_batch_norm_legit_no_training_39,@function
        .size           triton_poi_fused__native_batch_norm_legit_no_training_39,(.L_x_1 - triton_poi_fused__native_batch_norm_legit_no_training_39)
        .other          triton_poi_fused__native_batch_norm_legit_no_training_39,@"STO_CUDA_ENTRY STV_DEFAULT"
triton_poi_fused__native_batch_norm_legit_no_training_39:
.text.triton_poi_fused__native_batch_norm_legit_no_training_39:
[----:B------:R-:W0:Y:S01]  /*0000*/  LDC R1, c[0x0][0x28] ;  /* 0x00000a00ff017b82 */ /* 0x000e220000000800 */
[----:B------:R-:W1:Y:S07]  /*0010*/  S2R R0, SR_TID.X ;  /* 0x0000000000007919 */ /* 0x000e6e0000002100 */
[----:B------:R-:W2:Y:S01]  /*0020*/  LDC.64 R8, c[0x0][0x220] ;  /* 0x00008800ff087b82 */ /* 0x000ea20000000a00 */
[----:B------:R-:W-:Y:S01]  /*0030*/  HFMA2.MMA R14, -RZ, RZ, 0, 0 ;  /* 0x00000000ff0e7435 */ /* 0x000fe200000001ff */
[----:B------:R-:W-:Y:S01]  /*0040*/  ULDC.64 UR4, c[0x0][0x208] ;  /* 0x0000820000047ab9 */ /* 0x000fe20000000a00 */
[----:B------:R-:W3:Y:S05]  /*0050*/  S2R R3, SR_CTAID.X ;  /* 0x0000000000037919 */ /* 0x000eea0000002500 */
[----:B------:R-:W4:Y:S08]  /*0060*/  LDC.64 R6, c[0x0][0x218] ;  /* 0x00008600ff067b82 */ /* 0x000f300000000a00 */
[----:B------:R-:W5:Y:S08]  /*0070*/  LDC.64 R10, c[0x0][0x228] ;  /* 0x00008a00ff0a7b82 */ /* 0x000f700000000a00 */
[----:B------:R-:W4:Y:S01]  /*0080*/  LDC.64 R12, c[0x0][0x230] ;  /* 0x00008c00ff0c7b82 */ /* 0x000f220000000a00 */
[----:B-1----:R-:W-:-:S02]  /*0090*/  LOP3.LUT R0, R0, 0x7f, RZ, 0xc0, !PT ;  /* 0x0000007f00007812 */ /* 0x002fc400078ec0ff */
[----:B---3--:R-:W-:Y:S02]  /*00a0*/  SHF.R.S32.HI R2, RZ, 0x18, R3 ;  /* 0x00000018ff027819 */ /* 0x008fe40000011403 */
[----:B------:R-:W-:Y:S02]  /*00b0*/  LEA R0, R3, R0, 0x7 ;  /* 0x0000000003007211 */ /* 0x000fe400078e38ff */
[----:B------:R-:W-:Y:S02]  /*00c0*/  SGXT R3, R2, 0x1 ;  /* 0x000000010203781a */ /* 0x000fe40000000200 */
[----:B------:R-:W-:Y:S02]  /*00d0*/  ISETP.GE.AND P2, PT, R0, 0xc00, PT ;  /* 0x00000c000000780c */ /* 0x000fe40003f46270 */
[----:B------:R-:W-:-:S04]  /*00e0*/  LEA.HI R3, R3, R0, RZ, 0x2 ;  /* 0x0000000003037211 */ /* 0x000fc800078f10ff */
[----:B------:R-:W-:-:S05]  /*00f0*/  SHF.R.S32.HI R3, RZ, 0x2, R3 ;  /* 0x00000002ff037819 */ /* 0x000fca0000011403 */
[----:B------:R-:W-:-:S05]  /*0100*/  IMAD.HI R2, R3, 0x2aaaaaab, RZ ;  /* 0x2aaaaaab03027827 */ /* 0x000fca00078e02ff */
[----:B------:R-:W-:-:S04]  /*0110*/  SHF.R.U32.HI R5, RZ, 0x1f, R2 ;  /* 0x0000001fff057819 */ /* 0x000fc80000011602 */
[----:B------:R-:W-:Y:S02]  /*0120*/  LEA.HI R2, R2, R5, RZ, 0x1b ;  /* 0x0000000502027211 */ /* 0x000fe400078fd8ff */
[----:B------:R-:W1:Y:S03]  /*0130*/  LDC.64 R4, c[0x0][0x210] ;  /* 0x00008400ff047b82 */ /* 0x000e660000000a00 */
[----:B------:R-:W-:-:S04]  /*0140*/  IMAD R15, R2, -0xc0, R3 ;  /* 0xffffff40020f7824 */ /* 0x000fc800078e0203 */
[----:B--2---:R-:W-:-:S05]  /*0150*/  IMAD.WIDE R8, R15, 0x4, R8 ;  /* 0x000000040f087825 */ /* 0x004fca00078e0208 */
[----:B------:R5:W2:Y:S01]  /*0160*/  @!P2 LDG.E.EL R14, desc[UR4][R8.64] ;  /* 0x00000004080ea981 */ /* 0x000aa2000c2e1900 */
[----:B------:R-:W-:Y:S01]  /*0170*/  CS2R R2, SRZ ;  /* 0x0000000000027805 */ /* 0x000fe2000001ff00 */
[----:B----4-:R-:W-:-:S05]  /*0180*/  IMAD.WIDE R6, R15, 0x4, R6 ;  /* 0x000000040f067825 */ /* 0x010fca00078e0206 */
[----:B------:R-:W3:Y:S01]  /*0190*/  @!P2 LDG.E.EL R3, desc[UR4][R6.64] ;  /* 0x000000040603a981 */ /* 0x000ee2000c2e1900 */
[----:B-1----:R-:W-:-:S04]  /*01a0*/  IMAD.WIDE R4, R0, 0x4, R4 ;  /* 0x0000000400047825 */ /* 0x002fc800078e0204 */
[C---:B-----5:R-:W-:Y:S01]  /*01b0*/  IMAD.WIDE R8, R15.reuse, 0x4, R10 ;  /* 0x000000040f087825 */ /* 0x060fe200078e020a */
[----:B------:R1:W3:Y:S03]  /*01c0*/  @!P2 LDG.E R2, desc[UR4][R4.64] ;  /* 0x000000040402a981 */ /* 0x0002e6000c1e1900 */
[----:B0-----:R-:W-:Y:S01]  /*01d0*/  IMAD.WIDE R10, R15, 0x4, R12 ;  /* 0x000000040f0a7825 */ /* 0x001fe200078e020c */
[----:B------:R-:W-:-:S06]  /*01e0*/  CS2R R12, SRZ ;  /* 0x00000000000c7805 */ /* 0x000fcc000001ff00 */
[----:B------:R-:W4:Y:S01]  /*01f0*/  @!P2 LDG.E.EL R12, desc[UR4][R8.64] ;  /* 0x00000004080ca981 */ /* 0x000f22000c2e1900 */
[----:B-1----:R-:W0:Y:S03]  /*0200*/  LDC.64 R4, c[0x0][0x238] ;  /* 0x00008e00ff047b82 */ /* 0x002e260000000a00 */
[----:B------:R-:W4:Y:S01]  /*0210*/  @!P2 LDG.E.EL R13, desc[UR4][R10.64] ;  /* 0x000000040a0da981 */ /* 0x000f22000c2e1900 */
[----:B------:R-:W-:Y:S01]  /*0220*/  MOV R6, 0x3e800000 ;  /* 0x3e80000000067802 */ /* 0x000fe20000000f00 */
[----:B--2---:R-:W-:-:S04]  /*0230*/  FADD R14, R14, 9.9999997473787516356e-06 ;  /* 0x3727c5ac0e0e7421 */ /* 0x004fc80000000000 */
[----:B------:R-:W1:Y:S02]  /*0240*/  MUFU.SQRT R15, R14 ;  /* 0x0000000e000f7308 */ /* 0x000e640000002000 */
[C---:B-1----:R-:W-:Y:S02]  /*0250*/  FSETP.GT.AND P0, PT, R15.reuse, 8.50705917302346158658e+37, PT ;  /* 0x7e8000000f00780b */ /* 0x042fe40003f04000 */
[----:B------:R-:W-:-:S11]  /*0260*/  FSETP.GEU.AND P1, PT, R15, 1.175494350822287508e-38, PT ;  /* 0x008000000f00780b */ /* 0x000fd60003f2e000 */
[----:B------:R-:W-:-:S04]  /*0270*/  @P0 FMUL R15, R15, 0.25 ;  /* 0x3e8000000f0f0820 */ /* 0x000fc80000400000 */
[----:B------:R-:W-:-:S06]  /*0280*/  @!P1 FMUL R15, R15, 16777216 ;  /* 0x4b8000000f0f9820 */ /* 0x000fcc0000400000 */
[----:B------:R-:W1:Y:S01]  /*0290*/  MUFU.RCP R15, R15 ;  /* 0x0000000f000f7308 */ /* 0x000e620000001000 */
[----:B------:R-:W-:Y:S01]  /*02a0*/  FSEL R6, R6, 1, P0 ;  /* 0x3f80000006067808 */ /* 0x000fe20000000000 */
[----:B---3--:R-:W-:-:S04]  /*02b0*/  FADD R2, -R3, R2 ;  /* 0x0000000203027221 */ /* 0x008fc80000000100 */
[----:B------:R-:W-:-:S04]  /*02c0*/  @!P1 FMUL R6, R6, 16777216 ;  /* 0x4b80000006069820 */ /* 0x000fc80000400000 */
[----:B-1----:R-:W-:-:S04]  /*02d0*/  FMUL R3, R15, R6 ;  /* 0x000000060f037220 */ /* 0x002fc80000400000 */
[----:B------:R-:W-:Y:S01]  /*02e0*/  FMUL R6, R2, R3 ;  /* 0x0000000302067220 */ /* 0x000fe20000400000 */
[----:B0-----:R-:W-:-:S04]  /*02f0*/  IMAD.WIDE R2, R0, 0x4, R4 ;  /* 0x0000000400027825 */ /* 0x001fc800078e0204 */
[----:B----4-:R-:W-:Y:S01]  /*0300*/  FFMA R13, R6, R12, R13 ;  /* 0x0000000c060d7223 */ /* 0x010fe2000000000d */
[----:B------:R-:W-:Y:S06]  /*0310*/  @P2 EXIT ;  /* 0x000000000000294d */ /* 0x000fec0003800000 */
[----:B------:R-:W-:Y:S01]  /*0320*/  STG.E desc[UR4][R2.64], R13 ;  /* 0x0000000d02007986 */ /* 0x000fe2000c101904 */
[----:B------:R-:W-:Y:S05]  /*0330*/  EXIT ;  /* 0x000000000000794d */ /* 0x000fea0003800000 */
.L_x_0:
[----:B------:R-:W-:-:S00]  /*0340*/  BRA `(.L_x_0) ;  /* 0xfffffffc00fc7947 */ /* 0x000fc0000383ffff */
[----:B------:R-:W-:-:S00]  /*0350*/  NOP ;  /* 0x0000000000007918 */ /* 0x000fc00000000000 */
        /* <DEDUP_REMOVED lines=10> */
.L_x_1:


//--------------------- .nv.global.init           --------------------------
	.section	.nv.global.init,"aw",@progbits
.nv.global.init:
	.type		_$_str,@object
	.size		_$_str,(_$_str_$_2 - _$_str)
_$_str:
        /*0000*/ 	.byte	0x5f, 0x5f, 0x43, 0x55, 0x44, 0x41, 0x5f, 0x46, 0x54, 0x5a, 0x00
	.type		_$_str_$_2,@object
	.size		_$_str_$_2,(.L_1 - _$_str_$_2)
_$_str_$_2:
        /*000b*/ 	.byte	0x5f, 0x5f, 0x43, 0x55, 0x44, 0x41, 0x5f, 0x50, 0x52, 0x45, 0x43, 0x5f, 0x53, 0x51, 0x52, 0x54
        /*001b*/ 	.byte	0x00
.L_1:


//--------------------- .nv.constant0.triton_poi_fused__native_batch_norm_legit_no_training_39 --------------------------
	.section	.nv.constant0.triton_poi_fused__native_batch_norm_legit_no_training_39,"a",@progbits
	.sectionflags	@""
	.align	4
.nv.constant0.triton_poi_fused__native_batch_norm_legit_no_training_39:
	.zero		580
